//
// Generated by NVIDIA NVVM Compiler
//
// Compiler Build ID: CL-36424714
// Cuda compilation tools, release 13.0, V13.0.88
// Based on NVVM 20.0.0
//

.version 9.0
.target sm_100
.address_size 64

	// .globl	_Z15print_threadIdsv
.extern .func  (.param .b32 func_retval0) vprintf
(
	.param .b64 vprintf_param_0,
	.param .b64 vprintf_param_1
)
;
.global .align 1 .b8 $str[135] = {116, 104, 114, 101, 97, 100, 73, 100, 120, 46, 120, 58, 32, 37, 100, 32, 116, 104, 114, 101, 97, 100, 73, 100, 120, 46, 121, 58, 32, 37, 100, 32, 116, 104, 114, 101, 97, 100, 73, 100, 120, 46, 122, 58, 32, 37, 100, 32, 98, 108, 111, 99, 107, 73, 100, 120, 46, 120, 58, 32, 37, 100, 32, 98, 108, 111, 99, 107, 73, 100, 120, 46, 121, 58, 32, 37, 100, 32, 98, 108, 111, 99, 107, 73, 100, 120, 46, 122, 58, 32, 37, 100, 32, 103, 114, 105, 100, 68, 105, 109, 46, 120, 58, 32, 37, 100, 32, 103, 114, 105, 100, 68, 105, 109, 46, 121, 58, 32, 37, 100, 32, 103, 114, 105, 100, 68, 105, 109, 46, 122, 58, 32, 37, 100};

.visible .entry _Z15print_threadIdsv()
{
	.local .align 8 .b8 	__local_depot0[40];
	.reg .b64 	%SP;
	.reg .b64 	%SPL;
	.reg .b32 	%r<12>;
	.reg .b64 	%rd<5>;

	mov.u64 	%SPL, __local_depot0;
	cvta.local.u64 	%SP, %SPL;
	add.u64 	%rd1, %SP, 0;
	add.u64 	%rd2, %SPL, 0;
	mov.u32 	%r1, %tid.x;
	mov.u32 	%r2, %tid.y;
	mov.u32 	%r3, %tid.z;
	mov.u32 	%r4, %ctaid.x;
	mov.u32 	%r5, %ctaid.y;
	mov.u32 	%r6, %ctaid.z;
	mov.u32 	%r7, %nctaid.x;
	mov.u32 	%r8, %nctaid.y;
	mov.u32 	%r9, %nctaid.z;
	st.local.v2.u32 	[%rd2], {%r1, %r2};
	st.local.v2.u32 	[%rd2+8], {%r3, %r4};
	st.local.v2.u32 	[%rd2+16], {%r5, %r6};
	st.local.v2.u32 	[%rd2+24], {%r7, %r8};
	st.local.u32 	[%rd2+32], %r9;
	mov.u64 	%rd3, $str;
	cvta.global.u64 	%rd4, %rd3;
	{ // callseq 0, 0
	.param .b64 param0;
	st.param.b64 	[param0], %rd4;
	.param .b64 param1;
	st.param.b64 	[param1], %rd1;
	.param .b32 retval0;
	call.uni (retval0), 
	vprintf, 
	(
	param0, 
	param1
	);
	ld.param.b32 	%r10, [retval0];
	} // callseq 0
	ret;

}


// ===== COMPILED SASS (sm_100) =====

	.target	sm_100

	.elftype	@"ET_EXEC"


//--------------------- .note.nv.tkinfo           --------------------------
	.section	.note.nv.tkinfo,"",@"SHT_NOTE"
	.sectionflags	@"SHF_NOTE_NV_TKINFO"
	.tkinfo
        /*0018*/ 	.word	0x00000002
        /*0030*/ 	.string	""
        /*0030*/ 	.string	"ptxas"
        /*0030*/ 	.string	"Cuda compilation tools, release 13.0, V13.0.88"
        /*0030*/ 	.string	"Build cuda_13.0.r13.0/compiler.36424714_0"
        /*0030*/ 	.string	"-arch sm_100 -m 64 "



//--------------------- .note.nv.cuinfo           --------------------------
	.section	.note.nv.cuinfo,"",@"SHT_NOTE"
	.sectionflags	@"SHF_NOTE_NV_CUINFO"
        /*0018*/ 	.short	0x0002
        /*001a*/ 	.short	0x0064
        /*001c*/ 	.short	0x0082
	.zero		2


//--------------------- .nv.info                  --------------------------
	.section	.nv.info,"",@"SHT_CUDA_INFO"
	.align	4


	//----- nvinfo : EIATTR_REGCOUNT
	.align		4
        /*0000*/ 	.byte	0x04, 0x2f
        /*0002*/ 	.short	(.L_2 - .L_1)
	.align		4
.L_1:
        /*0004*/ 	.word	index@(_Z15print_threadIdsv)
        /*0008*/ 	.word	0x00000018


	//----- nvinfo : EIATTR_FRAME_SIZE
	.align		4
.L_2:
        /*000c*/ 	.byte	0x04, 0x11
        /*000e*/ 	.short	(.L_4 - .L_3)
	.align		4
.L_3:
        /*0010*/ 	.word	index@(_Z15print_threadIdsv)
        /*0014*/ 	.word	0x00000028


	//----- nvinfo : EIATTR_MIN_STACK_SIZE
	.align		4
.L_4:
        /*0018*/ 	.byte	0x04, 0x12
        /*001a*/ 	.short	(.L_6 - .L_5)
	.align		4
.L_5:
        /*001c*/ 	.word	index@(_Z15print_threadIdsv)
        /*0020*/ 	.word	0x00000028
.L_6:


//--------------------- .nv.compat                --------------------------
	.section	.nv.compat,"",@"SHT_CUDA_COMPAT_INFO"
	.align	4
        /*0000*/ 	.byte	0x02, 0x09, 0x00, 0x00, 0x02, 0x02, 0x01, 0x00, 0x02, 0x05, 0x05, 0x00, 0x03, 0x07, 0x01, 0x01
        /*0010*/ 	.byte	0x02, 0x03, 0x00, 0x00, 0x02, 0x06, 0x01, 0x00, 0x04, 0x0b, 0x08, 0x00, 0x09, 0x00, 0x00, 0x00
        /*0020*/ 	.byte	0x00, 0x00, 0x00, 0x00


//--------------------- .nv.info._Z15print_threadIdsv --------------------------
	.section	.nv.info._Z15print_threadIdsv,"",@"SHT_CUDA_INFO"
	.sectionflags	@""
	.align	4


	//----- nvinfo : EIATTR_CUDA_API_VERSION
	.align		4
        /*0000*/ 	.byte	0x04, 0x37
        /*0002*/ 	.short	(.L_8 - .L_7)
.L_7:
        /*0004*/ 	.word	0x00000082


	//----- nvinfo : EIATTR_SPARSE_MMA_MASK
	.align		4
.L_8:
        /*0008*/ 	.byte	0x03, 0x50
        /*000a*/ 	.short	0x0000


	//----- nvinfo : EIATTR_MAXREG_COUNT
	.align		4
        /*000c*/ 	.byte	0x03, 0x1b
        /*000e*/ 	.short	0x00ff


	//----- nvinfo : EIATTR_EXTERNS
	.align		4
        /*0010*/ 	.byte	0x04, 0x0f
        /*0012*/ 	.short	(.L_10 - .L_9)


	//   ....[0]....
	.align		4
.L_9:
        /*0014*/ 	.word	index@(vprintf)


	//----- nvinfo : EIATTR_MERCURY_ISA_VERSION
	.align		4
.L_10:
        /*0018*/ 	.byte	0x03, 0x5f
        /*001a*/ 	.short	0x0101


	//----- nvinfo : EIATTR_VRC_CTA_INIT_COUNT
	.align		4
        /*001c*/ 	.byte	0x02, 0x4a
	.zero		1
	.zero		1


	//----- nvinfo : EIATTR_SYSCALL_OFFSETS
	.align		4
        /*0020*/ 	.byte	0x04, 0x46
        /*0022*/ 	.short	(.L_12 - .L_11)


	//   ....[0]....
.L_11:
        /*0024*/ 	.word	0x000001a0


	//----- nvinfo : EIATTR_EXIT_INSTR_OFFSETS
	.align		4
.L_12:
        /*0028*/ 	.byte	0x04, 0x1c
        /*002a*/ 	.short	(.L_14 - .L_13)


	//   ....[0]....
.L_13:
        /*002c*/ 	.word	0x000001b0


	//----- nvinfo : EIATTR_SW_WAR
	.align		4
.L_14:
        /*0030*/ 	.byte	0x04, 0x36
        /*0032*/ 	.short	(.L_16 - .L_15)
.L_15:
        /*0034*/ 	.word	0x00000008
.L_16:


//--------------------- .nv.callgraph             --------------------------
	.section	.nv.callgraph,"",@"SHT_CUDA_CALLGRAPH"
	.align	4
	.sectionentsize	8
	.align		4
        /*0000*/ 	.word	0x00000000
	.align		4
        /*0004*/ 	.word	0xffffffff
	.align		4
        /*0008*/ 	.word	index@(_Z15print_threadIdsv)
	.align		4
        /*000c*/ 	.word	index@(vprintf)
	.align		4
        /*0010*/ 	.word	0x00000000
	.align		4
        /*0014*/ 	.word	0xfffffffe
	.align		4
        /*0018*/ 	.word	0x00000000
	.align		4
        /*001c*/ 	.word	0xfffffffd
	.align		4
        /*0020*/ 	.word	0x00000000
	.align		4
        /*0024*/ 	.word	0xfffffffc


//--------------------- .nv.constant4             --------------------------
	.section	.nv.constant4,"a",@progbits
	.align	8
	.align		8
.nv.constant4:
        /*0000*/ 	.dword	vprintf
	.align		8
        /*0008*/ 	.dword	$str


//--------------------- .text._Z15print_threadIdsv --------------------------
	.section	.text._Z15print_threadIdsv,"ax",@progbits
	.align	128
        .global         _Z15print_threadIdsv
        .type           _Z15print_threadIdsv,@function
        .size           _Z15print_threadIdsv,(.L_x_2 - _Z15print_threadIdsv)
        .other          _Z15print_threadIdsv,@"STO_CUDA_ENTRY STV_DEFAULT"
_Z15print_threadIdsv:
.text._Z15print_threadIdsv:
[----:B------:R-:W0:Y:S01]  /*0000*/  LDC R1, c[0x0][0x37c] ;  /* 0x0000df00ff017b82 */ /* 0x000e220000000800 */
[----:B------:R-:W1:Y:S01]  /*0010*/  S2R R8, SR_TID.X ;  /* 0x0000000000087919 */ /* 0x000e620000002100 */
[----:B------:R-:W2:Y:S06]  /*0020*/  LDCU UR5, c[0x0][0x2fc] ;  /* 0x00005f80ff0577ac */ /* 0x000eac0008000800 */
[----:B------:R-:W3:Y:S01]  /*0030*/  LDC R14, c[0x0][0x370] ;  /* 0x0000dc00ff0e7b82 */ /* 0x000ee20000000800 */
[----:B0-----:R-:W-:Y:S01]  /*0040*/  VIADD R1, R1, 0xffffffd8 ;  /* 0xffffffd801017836 */ /* 0x001fe20000000000 */
[----:B------:R-:W1:Y:S01]  /*0050*/  S2R R9, SR_TID.Y ;  /* 0x0000000000097919 */ /* 0x000e620000002200 */
[----:B------:R-:W-:Y:S01]  /*0060*/  MOV R0, 0x0 ;  /* 0x0000000000007802 */ /* 0x000fe20000000f00 */
[----:B------:R-:W0:Y:S01]  /*0070*/  LDCU UR4, c[0x0][0x2f8] ;  /* 0x00005f00ff0477ac */ /* 0x000e220008000800 */
[----:B------:R-:W4:Y:S03]  /*0080*/  S2R R10, SR_TID.Z ;  /* 0x00000000000a7919 */ /* 0x000f260000002300 */
[----:B------:R-:W3:Y:S01]  /*0090*/  LDC R15, c[0x0][0x374] ;  /* 0x0000dd00ff0f7b82 */ /* 0x000ee20000000800 */
[----:B------:R-:W5:Y:S01]  /*00a0*/  LDCU.64 UR6, c[0x4][0x8] ;  /* 0x01000100ff0677ac */ /* 0x000f620008000a00 */
[----:B------:R-:W4:Y:S01]  /*00b0*/  S2R R11, SR_CTAID.X ;  /* 0x00000000000b7919 */ /* 0x000f220000002500 */
[----:B------:R-:W4:Y:S05]  /*00c0*/  S2R R12, SR_CTAID.Y ;  /* 0x00000000000c7919 */ /* 0x000f2a0000002600 */
[----:B------:R-:W4:Y:S01]  /*00d0*/  LDC R16, c[0x0][0x378] ;  /* 0x0000de00ff107b82 */ /* 0x000f220000000800 */
[----:B------:R-:W4:Y:S01]  /*00e0*/  S2R R13, SR_CTAID.Z ;  /* 0x00000000000d7919 */ /* 0x000f220000002700 */
[----:B0-----:R-:W-:-:S06]  /*00f0*/  IADD3 R6, P0, PT, R1, UR4, RZ ;  /* 0x0000000401067c10 */ /* 0x001fcc000ff1e0ff */
[----:B------:R0:W0:Y:S01]  /*0100*/  LDC.64 R2, c[0x4][R0] ;  /* 0x0100000000027b82 */ /* 0x0000220000000a00 */
[----:B-----5:R-:W-:Y:S01]  /*0110*/  IMAD.U32 R4, RZ, RZ, UR6 ;  /* 0x00000006ff047e24 */ /* 0x020fe2000f8e00ff */
[----:B------:R-:W-:Y:S01]  /*0120*/  MOV R5, UR7 ;  /* 0x0000000700057c02 */ /* 0x000fe20008000f00 */
[----:B--2---:R-:W-:Y:S01]  /*0130*/  IMAD.X R7, RZ, RZ, UR5, P0 ;  /* 0x00000005ff077e24 */ /* 0x004fe200080e06ff */
[----:B---3--:R2:W-:Y:S04]  /*0140*/  STL.64 [R1+0x18], R14 ;  /* 0x0000180e01007387 */ /* 0x0085e80000100a00 */
[----:B-1----:R2:W-:Y:S04]  /*0150*/  STL.64 [R1], R8 ;  /* 0x0000000801007387 */ /* 0x0025e80000100a00 */
[----:B----4-:R2:W-:Y:S04]  /*0160*/  STL [R1+0x20], R16 ;  /* 0x0000201001007387 */ /* 0x0105e80000100800 */
[----:B------:R2:W-:Y:S04]  /*0170*/  STL.64 [R1+0x8], R10 ;  /* 0x0000080a01007387 */ /* 0x0005e80000100a00 */
[----:B------:R2:W-:Y:S02]  /*0180*/  STL.64 [R1+0x10], R12 ;  /* 0x0000100c01007387 */ /* 0x0005e40000100a00 */
[----:B------:R-:W-:-:S07]  /*0190*/  LEPC R20, `(.L_x_0) ;  /* 0x000000001014794e */ /* 0x000fce0000000000 */
[----:B0-2---:R-:W-:Y:S05]  /*01a0*/  CALL.ABS.NOINC R2 ;  /* 0x0000000002007343 */ /* 0x005fea0003c00000 */
.L_x_0:
[----:B------:R-:W-:Y:S05]  /*01b0*/  EXIT ;  /* 0x000000000000794d */ /* 0x000fea0003800000 */
.L_x_1:
[----:B------:R-:W-:-:S00]  /*01c0*/  BRA `(.L_x_1) ;  /* 0xfffffffc00fc7947 */ /* 0x000fc0000383ffff */
[----:B------:R-:W-:-:S00]  /*01d0*/  NOP ;  /* 0x0000000000007918 */ /* 0x000fc00000000000 */
        /* <DEDUP_REMOVED lines=10> */
.L_x_2:


//--------------------- .nv.global.init           --------------------------
	.section	.nv.global.init,"aw",@progbits
.nv.global.init:
	.type		$str,@object
	.size		$str,(.L_0 - $str)
$str:
        /*0000*/ 	.byte	0x74, 0x68, 0x72, 0x65, 0x61, 0x64, 0x49, 0x64, 0x78, 0x2e, 0x78, 0x3a, 0x20, 0x25, 0x64, 0x20
        /*0010*/ 	.byte	0x74, 0x68, 0x72, 0x65, 0x61, 0x64, 0x49, 0x64, 0x78, 0x2e, 0x79, 0x3a, 0x20, 0x25, 0x64, 0x20
        /*0020*/ 	.byte	0x74, 0x68, 0x72, 0x65, 0x61, 0x64, 0x49, 0x64, 0x78, 0x2e, 0x7a, 0x3a, 0x20, 0x25, 0x64, 0x20
        /*0030*/ 	.byte	0x62, 0x6c, 0x6f, 0x63, 0x6b, 0x49, 0x64, 0x78, 0x2e, 0x78, 0x3a, 0x20, 0x25, 0x64, 0x20, 0x62
        /*0040*/ 	.byte	0x6c, 0x6f, 0x63, 0x6b, 0x49, 0x64, 0x78, 0x2e, 0x79, 0x3a, 0x20, 0x25, 0x64, 0x20, 0x62, 0x6c
        /*0050*/ 	.byte	0x6f, 0x63, 0x6b, 0x49, 0x64, 0x78, 0x2e, 0x7a, 0x3a, 0x20, 0x25, 0x64, 0x20, 0x67, 0x72, 0x69
        /*0060*/ 	.byte	0x64, 0x44, 0x69, 0x6d, 0x2e, 0x78, 0x3a, 0x20, 0x25, 0x64, 0x20, 0x67, 0x72, 0x69, 0x64, 0x44
        /*0070*/ 	.byte	0x69, 0x6d, 0x2e, 0x79, 0x3a, 0x20, 0x25, 0x64, 0x20, 0x67, 0x72, 0x69, 0x64, 0x44, 0x69, 0x6d
        /*0080*/ 	.byte	0x2e, 0x7a, 0x3a, 0x20, 0x25, 0x64, 0x00
.L_0:


//--------------------- .nv.shared.reserved.0     --------------------------
	.section	.nv.shared.reserved.0,"aw",@nobits
	.weak		__nv_reservedSMEM_offset_0_alias
	.size		__nv_reservedSMEM_offset_0_alias, 0, 64
	.other		__nv_reservedSMEM_offset_0_alias,@"STO_CUDA_RESERVED_SHARED STV_DEFAULT"
__nv_reservedSMEM_offset_0_alias:
	.zero		0
	.zero		64


//--------------------- .nv.constant0._Z15print_threadIdsv --------------------------
	.section	.nv.constant0._Z15print_threadIdsv,"a",@progbits
	.sectionflags	@""
	.align	4
.nv.constant0._Z15print_threadIdsv:
	.zero		896


//--------------------- SYMBOLS --------------------------

	.type		.nv.reservedSmem.offset0,@object
	.size		.nv.reservedSmem.offset0,0x4
	.type		vprintf,@function
